//
// Generated by NVIDIA NVVM Compiler
//
// Compiler Build ID: CL-36424714
// Cuda compilation tools, release 13.0, V13.0.88
// Based on NVVM 20.0.0
//

.version 9.0
.target sm_100
.address_size 64

	// .globl	horizontal_flip_kernel_shared
.extern .shared .align 16 .b8 tile[];

.visible .entry horizontal_flip_kernel_shared(
	.param .u64 .ptr .align 1 horizontal_flip_kernel_shared_param_0,
	.param .u64 .ptr .align 1 horizontal_flip_kernel_shared_param_1,
	.param .u32 horizontal_flip_kernel_shared_param_2,
	.param .u32 horizontal_flip_kernel_shared_param_3,
	.param .u32 horizontal_flip_kernel_shared_param_4
)
{
	.reg .pred 	%p<25>;
	.reg .b16 	%rs<45>;
	.reg .b32 	%r<108>;
	.reg .b64 	%rd<23>;

	ld.param.u64 	%rd5, [horizontal_flip_kernel_shared_param_0];
	ld.param.u64 	%rd6, [horizontal_flip_kernel_shared_param_1];
	ld.param.u32 	%r49, [horizontal_flip_kernel_shared_param_2];
	ld.param.u32 	%r51, [horizontal_flip_kernel_shared_param_3];
	ld.param.u32 	%r50, [horizontal_flip_kernel_shared_param_4];
	cvta.to.global.u64 	%rd1, %rd5;
	cvta.to.global.u64 	%rd2, %rd6;
	mov.u32 	%r53, %tid.x;
	mov.u32 	%r54, %tid.y;
	mov.u32 	%r55, %ctaid.x;
	mov.u32 	%r56, %ntid.x;
	mad.lo.s32 	%r1, %r55, %r56, %r53;
	mov.u32 	%r57, %ctaid.y;
	mov.u32 	%r58, %ntid.y;
	mad.lo.s32 	%r59, %r57, %r58, %r54;
	mad.lo.s32 	%r60, %r54, %r56, %r53;
	mul.lo.s32 	%r3, %r50, %r60;
	setp.lt.s32 	%p2, %r1, %r49;
	setp.lt.s32 	%p3, %r59, %r51;
	and.pred  	%p1, %p2, %p3;
	not.pred 	%p4, %p1;
	setp.lt.s32 	%p5, %r50, 1;
	or.pred  	%p6, %p4, %p5;
	@%p6 bra 	$L__BB0_13;
	mad.lo.s32 	%r62, %r49, %r59, %r1;
	mul.lo.s32 	%r4, %r62, %r50;
	and.b32  	%r5, %r50, 15;
	setp.lt.u32 	%p7, %r50, 16;
	mov.b32 	%r97, 0;
	@%p7 bra 	$L__BB0_4;
	and.b32  	%r97, %r50, 2147483632;
	neg.s32 	%r95, %r97;
	add.s64 	%rd3, %rd1, 7;
	mov.u32 	%r63, tile;
	add.s32 	%r64, %r3, %r63;
	add.s32 	%r93, %r64, 7;
	mov.u32 	%r94, %r4;
$L__BB0_3:
	.pragma "nounroll";
	cvt.s64.s32 	%rd7, %r94;
	add.s64 	%rd8, %rd3, %rd7;
	ld.global.u8 	%rs1, [%rd8+-7];
	st.shared.u8 	[%r93+-7], %rs1;
	ld.global.u8 	%rs2, [%rd8+-6];
	st.shared.u8 	[%r93+-6], %rs2;
	ld.global.u8 	%rs3, [%rd8+-5];
	st.shared.u8 	[%r93+-5], %rs3;
	ld.global.u8 	%rs4, [%rd8+-4];
	st.shared.u8 	[%r93+-4], %rs4;
	ld.global.u8 	%rs5, [%rd8+-3];
	st.shared.u8 	[%r93+-3], %rs5;
	ld.global.u8 	%rs6, [%rd8+-2];
	st.shared.u8 	[%r93+-2], %rs6;
	ld.global.u8 	%rs7, [%rd8+-1];
	st.shared.u8 	[%r93+-1], %rs7;
	ld.global.u8 	%rs8, [%rd8];
	st.shared.u8 	[%r93], %rs8;
	ld.global.u8 	%rs9, [%rd8+1];
	st.shared.u8 	[%r93+1], %rs9;
	ld.global.u8 	%rs10, [%rd8+2];
	st.shared.u8 	[%r93+2], %rs10;
	ld.global.u8 	%rs11, [%rd8+3];
	st.shared.u8 	[%r93+3], %rs11;
	ld.global.u8 	%rs12, [%rd8+4];
	st.shared.u8 	[%r93+4], %rs12;
	ld.global.u8 	%rs13, [%rd8+5];
	st.shared.u8 	[%r93+5], %rs13;
	ld.global.u8 	%rs14, [%rd8+6];
	st.shared.u8 	[%r93+6], %rs14;
	ld.global.u8 	%rs15, [%rd8+7];
	st.shared.u8 	[%r93+7], %rs15;
	ld.global.u8 	%rs16, [%rd8+8];
	st.shared.u8 	[%r93+8], %rs16;
	add.s32 	%r95, %r95, 16;
	add.s32 	%r94, %r94, 16;
	add.s32 	%r93, %r93, 16;
	setp.ne.s32 	%p8, %r95, 0;
	@%p8 bra 	$L__BB0_3;
$L__BB0_4:
	setp.eq.s32 	%p9, %r5, 0;
	@%p9 bra 	$L__BB0_13;
	and.b32  	%r16, %r50, 7;
	setp.lt.u32 	%p10, %r5, 8;
	@%p10 bra 	$L__BB0_7;
	add.s32 	%r65, %r97, %r4;
	cvt.s64.s32 	%rd9, %r65;
	add.s64 	%rd10, %rd1, %rd9;
	ld.global.u8 	%rs17, [%rd10];
	add.s32 	%r66, %r97, %r3;
	mov.u32 	%r67, tile;
	add.s32 	%r68, %r67, %r66;
	st.shared.u8 	[%r68], %rs17;
	ld.global.u8 	%rs18, [%rd10+1];
	st.shared.u8 	[%r68+1], %rs18;
	ld.global.u8 	%rs19, [%rd10+2];
	st.shared.u8 	[%r68+2], %rs19;
	ld.global.u8 	%rs20, [%rd10+3];
	st.shared.u8 	[%r68+3], %rs20;
	ld.global.u8 	%rs21, [%rd10+4];
	st.shared.u8 	[%r68+4], %rs21;
	ld.global.u8 	%rs22, [%rd10+5];
	st.shared.u8 	[%r68+5], %rs22;
	ld.global.u8 	%rs23, [%rd10+6];
	st.shared.u8 	[%r68+6], %rs23;
	ld.global.u8 	%rs24, [%rd10+7];
	st.shared.u8 	[%r68+7], %rs24;
	add.s32 	%r97, %r97, 8;
$L__BB0_7:
	setp.eq.s32 	%p11, %r16, 0;
	@%p11 bra 	$L__BB0_13;
	and.b32  	%r19, %r50, 3;
	setp.lt.u32 	%p12, %r16, 4;
	@%p12 bra 	$L__BB0_10;
	add.s32 	%r69, %r97, %r4;
	cvt.s64.s32 	%rd11, %r69;
	add.s64 	%rd12, %rd1, %rd11;
	ld.global.u8 	%rs25, [%rd12];
	add.s32 	%r70, %r97, %r3;
	mov.u32 	%r71, tile;
	add.s32 	%r72, %r71, %r70;
	st.shared.u8 	[%r72], %rs25;
	ld.global.u8 	%rs26, [%rd12+1];
	st.shared.u8 	[%r72+1], %rs26;
	ld.global.u8 	%rs27, [%rd12+2];
	st.shared.u8 	[%r72+2], %rs27;
	ld.global.u8 	%rs28, [%rd12+3];
	st.shared.u8 	[%r72+3], %rs28;
	add.s32 	%r97, %r97, 4;
$L__BB0_10:
	setp.eq.s32 	%p13, %r19, 0;
	@%p13 bra 	$L__BB0_13;
	add.s32 	%r73, %r97, %r3;
	mov.u32 	%r74, tile;
	add.s32 	%r101, %r74, %r73;
	add.s32 	%r100, %r97, %r4;
	neg.s32 	%r99, %r19;
$L__BB0_12:
	.pragma "nounroll";
	cvt.s64.s32 	%rd13, %r100;
	add.s64 	%rd14, %rd1, %rd13;
	ld.global.u8 	%rs29, [%rd14];
	st.shared.u8 	[%r101], %rs29;
	add.s32 	%r101, %r101, 1;
	add.s32 	%r100, %r100, 1;
	add.s32 	%r99, %r99, 1;
	setp.ne.s32 	%p14, %r99, 0;
	@%p14 bra 	$L__BB0_12;
$L__BB0_13:
	bar.sync 	0;
	@%p4 bra 	$L__BB0_26;
	setp.lt.s32 	%p16, %r50, 1;
	not.b32 	%r31, %r1;
	@%p16 bra 	$L__BB0_26;
	add.s32 	%r76, %r49, %r31;
	mad.lo.s32 	%r77, %r49, %r59, %r76;
	mul.lo.s32 	%r32, %r77, %r50;
	and.b32  	%r33, %r50, 7;
	setp.lt.u32 	%p17, %r50, 8;
	mov.b32 	%r106, 0;
	@%p17 bra 	$L__BB0_18;
	and.b32  	%r106, %r50, 2147483640;
	neg.s32 	%r104, %r106;
	mov.u32 	%r78, tile;
	add.s32 	%r79, %r3, %r78;
	add.s32 	%r103, %r79, 3;
	add.s64 	%rd4, %rd2, 3;
	mov.u32 	%r102, %r32;
$L__BB0_17:
	.pragma "nounroll";
	cvt.s64.s32 	%rd15, %r102;
	add.s64 	%rd16, %rd4, %rd15;
	ld.shared.u8 	%rs30, [%r103+-3];
	st.global.u8 	[%rd16+-3], %rs30;
	ld.shared.u8 	%rs31, [%r103+-2];
	st.global.u8 	[%rd16+-2], %rs31;
	ld.shared.u8 	%rs32, [%r103+-1];
	st.global.u8 	[%rd16+-1], %rs32;
	ld.shared.u8 	%rs33, [%r103];
	st.global.u8 	[%rd16], %rs33;
	ld.shared.u8 	%rs34, [%r103+1];
	st.global.u8 	[%rd16+1], %rs34;
	ld.shared.u8 	%rs35, [%r103+2];
	st.global.u8 	[%rd16+2], %rs35;
	ld.shared.u8 	%rs36, [%r103+3];
	st.global.u8 	[%rd16+3], %rs36;
	ld.shared.u8 	%rs37, [%r103+4];
	st.global.u8 	[%rd16+4], %rs37;
	add.s32 	%r104, %r104, 8;
	add.s32 	%r103, %r103, 8;
	add.s32 	%r102, %r102, 8;
	setp.ne.s32 	%p18, %r104, 0;
	@%p18 bra 	$L__BB0_17;
$L__BB0_18:
	setp.eq.s32 	%p19, %r33, 0;
	@%p19 bra 	$L__BB0_26;
	and.b32  	%r44, %r50, 3;
	setp.lt.u32 	%p20, %r33, 4;
	@%p20 bra 	$L__BB0_21;
	add.s32 	%r80, %r106, %r3;
	mov.u32 	%r81, tile;
	add.s32 	%r82, %r81, %r80;
	ld.shared.u8 	%rs38, [%r82];
	add.s32 	%r83, %r106, %r32;
	cvt.s64.s32 	%rd17, %r83;
	add.s64 	%rd18, %rd2, %rd17;
	st.global.u8 	[%rd18], %rs38;
	ld.shared.u8 	%rs39, [%r82+1];
	st.global.u8 	[%rd18+1], %rs39;
	ld.shared.u8 	%rs40, [%r82+2];
	st.global.u8 	[%rd18+2], %rs40;
	ld.shared.u8 	%rs41, [%r82+3];
	st.global.u8 	[%rd18+3], %rs41;
	add.s32 	%r106, %r106, 4;
$L__BB0_21:
	setp.eq.s32 	%p21, %r44, 0;
	@%p21 bra 	$L__BB0_26;
	setp.eq.s32 	%p22, %r44, 1;
	@%p22 bra 	$L__BB0_24;
	add.s32 	%r84, %r106, %r3;
	mov.u32 	%r85, tile;
	add.s32 	%r86, %r85, %r84;
	ld.shared.u8 	%rs42, [%r86];
	add.s32 	%r87, %r106, %r32;
	cvt.s64.s32 	%rd19, %r87;
	add.s64 	%rd20, %rd2, %rd19;
	st.global.u8 	[%rd20], %rs42;
	ld.shared.u8 	%rs43, [%r86+1];
	st.global.u8 	[%rd20+1], %rs43;
	add.s32 	%r106, %r106, 2;
$L__BB0_24:
	and.b32  	%r88, %r50, 1;
	setp.eq.b32 	%p23, %r88, 1;
	not.pred 	%p24, %p23;
	@%p24 bra 	$L__BB0_26;
	add.s32 	%r89, %r106, %r3;
	mov.u32 	%r90, tile;
	add.s32 	%r91, %r90, %r89;
	ld.shared.u8 	%rs44, [%r91];
	add.s32 	%r92, %r106, %r32;
	cvt.s64.s32 	%rd21, %r92;
	add.s64 	%rd22, %rd2, %rd21;
	st.global.u8 	[%rd22], %rs44;
$L__BB0_26:
	ret;

}


// ===== COMPILED SASS (sm_100) =====

	.target	sm_100

	.elftype	@"ET_EXEC"


//--------------------- .note.nv.tkinfo           --------------------------
	.section	.note.nv.tkinfo,"",@"SHT_NOTE"
	.sectionflags	@"SHF_NOTE_NV_TKINFO"
	.tkinfo
        /*0018*/ 	.word	0x00000002
        /*0030*/ 	.string	""
        /*0030*/ 	.string	"ptxas"
        /*0030*/ 	.string	"Cuda compilation tools, release 13.0, V13.0.88"
        /*0030*/ 	.string	"Build cuda_13.0.r13.0/compiler.36424714_0"
        /*0030*/ 	.string	"-arch sm_100 -m 64 "



//--------------------- .note.nv.cuinfo           --------------------------
	.section	.note.nv.cuinfo,"",@"SHT_NOTE"
	.sectionflags	@"SHF_NOTE_NV_CUINFO"
        /*0018*/ 	.short	0x0002
        /*001a*/ 	.short	0x0064
        /*001c*/ 	.short	0x0082
	.zero		2


//--------------------- .nv.info                  --------------------------
	.section	.nv.info,"",@"SHT_CUDA_INFO"
	.align	4


	//----- nvinfo : EIATTR_REGCOUNT
	.align		4
        /*0000*/ 	.byte	0x04, 0x2f
        /*0002*/ 	.short	(.L_1 - .L_0)
	.align		4
.L_0:
        /*0004*/ 	.word	index@(horizontal_flip_kernel_shared)
        /*0008*/ 	.word	0x00000020


	//----- nvinfo : EIATTR_FRAME_SIZE
	.align		4
.L_1:
        /*000c*/ 	.byte	0x04, 0x11
        /*000e*/ 	.short	(.L_3 - .L_2)
	.align		4
.L_2:
        /*0010*/ 	.word	index@(horizontal_flip_kernel_shared)
        /*0014*/ 	.word	0x00000000


	//----- nvinfo : EIATTR_MIN_STACK_SIZE
	.align		4
.L_3:
        /*0018*/ 	.byte	0x04, 0x12
        /*001a*/ 	.short	(.L_5 - .L_4)
	.align		4
.L_4:
        /*001c*/ 	.word	index@(horizontal_flip_kernel_shared)
        /*0020*/ 	.word	0x00000000
.L_5:


//--------------------- .nv.compat                --------------------------
	.section	.nv.compat,"",@"SHT_CUDA_COMPAT_INFO"
	.align	4
        /*0000*/ 	.byte	0x02, 0x09, 0x00, 0x00, 0x02, 0x02, 0x01, 0x00, 0x02, 0x05, 0x05, 0x00, 0x03, 0x07, 0x01, 0x01
        /*0010*/ 	.byte	0x02, 0x03, 0x00, 0x00, 0x02, 0x06, 0x01, 0x00, 0x04, 0x0b, 0x08, 0x00, 0x09, 0x00, 0x00, 0x00
        /*0020*/ 	.byte	0x00, 0x00, 0x00, 0x00


//--------------------- .nv.info.horizontal_flip_kernel_shared --------------------------
	.section	.nv.info.horizontal_flip_kernel_shared,"",@"SHT_CUDA_INFO"
	.sectionflags	@""
	.align	4


	//----- nvinfo : EIATTR_CUDA_API_VERSION
	.align		4
        /*0000*/ 	.byte	0x04, 0x37
        /*0002*/ 	.short	(.L_7 - .L_6)
.L_6:
        /*0004*/ 	.word	0x00000082


	//----- nvinfo : EIATTR_KPARAM_INFO
	.align		4
.L_7:
        /*0008*/ 	.byte	0x04, 0x17
        /*000a*/ 	.short	(.L_9 - .L_8)
.L_8:
        /*000c*/ 	.word	0x00000000
        /*0010*/ 	.short	0x0004
        /*0012*/ 	.short	0x0018
        /*0014*/ 	.byte	0x00, 0xf0, 0x11, 0x00


	//----- nvinfo : EIATTR_KPARAM_INFO
	.align		4
.L_9:
        /*0018*/ 	.byte	0x04, 0x17
        /*001a*/ 	.short	(.L_11 - .L_10)
.L_10:
        /*001c*/ 	.word	0x00000000
        /*0020*/ 	.short	0x0003
        /*0022*/ 	.short	0x0014
        /*0024*/ 	.byte	0x00, 0xf0, 0x11, 0x00


	//----- nvinfo : EIATTR_KPARAM_INFO
	.align		4
.L_11:
        /*0028*/ 	.byte	0x04, 0x17
        /*002a*/ 	.short	(.L_13 - .L_12)
.L_12:
        /*002c*/ 	.word	0x00000000
        /*0030*/ 	.short	0x0002
        /*0032*/ 	.short	0x0010
        /*0034*/ 	.byte	0x00, 0xf0, 0x11, 0x00


	//----- nvinfo : EIATTR_KPARAM_INFO
	.align		4
.L_13:
        /*0038*/ 	.byte	0x04, 0x17
        /*003a*/ 	.short	(.L_15 - .L_14)
.L_14:
        /*003c*/ 	.word	0x00000000
        /*0040*/ 	.short	0x0001
        /*0042*/ 	.short	0x0008
        /*0044*/ 	.byte	0x00, 0xf5, 0x21, 0x00


	//----- nvinfo : EIATTR_KPARAM_INFO
	.align		4
.L_15:
        /*0048*/ 	.byte	0x04, 0x17
        /*004a*/ 	.short	(.L_17 - .L_16)
.L_16:
        /*004c*/ 	.word	0x00000000
        /*0050*/ 	.short	0x0000
        /*0052*/ 	.short	0x0000
        /*0054*/ 	.byte	0x00, 0xf5, 0x21, 0x00


	//----- nvinfo : EIATTR_SPARSE_MMA_MASK
	.align		4
.L_17:
        /*0058*/ 	.byte	0x03, 0x50
        /*005a*/ 	.short	0x0000


	//----- nvinfo : EIATTR_MAXREG_COUNT
	.align		4
        /*005c*/ 	.byte	0x03, 0x1b
        /*005e*/ 	.short	0x00ff


	//----- nvinfo : EIATTR_NUM_BARRIERS
	.align		4
        /*0060*/ 	.byte	0x02, 0x4c
        /*0062*/ 	.byte	0x01
	.zero		1


	//----- nvinfo : EIATTR_MERCURY_ISA_VERSION
	.align		4
        /*0064*/ 	.byte	0x03, 0x5f
        /*0066*/ 	.short	0x0101


	//----- nvinfo : EIATTR_VRC_CTA_INIT_COUNT
	.align		4
        /*0068*/ 	.byte	0x02, 0x4a
	.zero		1
	.zero		1


	//----- nvinfo : EIATTR_EXIT_INSTR_OFFSETS
	.align		4
        /*006c*/ 	.byte	0x04, 0x1c
        /*006e*/ 	.short	(.L_19 - .L_18)


	//   ....[0]....
.L_18:
        /*0070*/ 	.word	0x00000920


	//   ....[1]....
        /*0074*/ 	.word	0x00000940


	//   ....[2]....
        /*0078*/ 	.word	0x00000bf0


	//   ....[3]....
        /*007c*/ 	.word	0x00000d50


	//   ....[4]....
        /*0080*/ 	.word	0x00000e70


	//   ....[5]....
        /*0084*/ 	.word	0x00000f20


	//----- nvinfo : EIATTR_CRS_STACK_SIZE
	.align		4
.L_19:
        /*0088*/ 	.byte	0x04, 0x1e
        /*008a*/ 	.short	(.L_21 - .L_20)
.L_20:
        /*008c*/ 	.word	0x00000000


	//----- nvinfo : EIATTR_CBANK_PARAM_SIZE
	.align		4
.L_21:
        /*0090*/ 	.byte	0x03, 0x19
        /*0092*/ 	.short	0x001c


	//----- nvinfo : EIATTR_PARAM_CBANK
	.align		4
        /*0094*/ 	.byte	0x04, 0x0a
        /*0096*/ 	.short	(.L_23 - .L_22)
	.align		4
.L_22:
        /*0098*/ 	.word	index@(.nv.constant0.horizontal_flip_kernel_shared)
        /*009c*/ 	.short	0x0380
        /*009e*/ 	.short	0x001c


	//----- nvinfo : EIATTR_SW_WAR
	.align		4
.L_23:
        /*00a0*/ 	.byte	0x04, 0x36
        /*00a2*/ 	.short	(.L_25 - .L_24)
.L_24:
        /*00a4*/ 	.word	0x00000008
.L_25:


//--------------------- .nv.callgraph             --------------------------
	.section	.nv.callgraph,"",@"SHT_CUDA_CALLGRAPH"
	.align	4
	.sectionentsize	8
	.align		4
        /*0000*/ 	.word	0x00000000
	.align		4
        /*0004*/ 	.word	0xffffffff
	.align		4
        /*0008*/ 	.word	0x00000000
	.align		4
        /*000c*/ 	.word	0xfffffffe
	.align		4
        /*0010*/ 	.word	0x00000000
	.align		4
        /*0014*/ 	.word	0xfffffffd
	.align		4
        /*0018*/ 	.word	0x00000000
	.align		4
        /*001c*/ 	.word	0xfffffffc


//--------------------- .text.horizontal_flip_kernel_shared --------------------------
	.section	.text.horizontal_flip_kernel_shared,"ax",@progbits
	.align	128
        .global         horizontal_flip_kernel_shared
        .type           horizontal_flip_kernel_shared,@function
        .size           horizontal_flip_kernel_shared,(.L_x_12 - horizontal_flip_kernel_shared)
        .other          horizontal_flip_kernel_shared,@"STO_CUDA_ENTRY STV_DEFAULT"
horizontal_flip_kernel_shared:
.text.horizontal_flip_kernel_shared:
[----:B------:R-:W-:Y:S01]  /*0000*/  LDC R1, c[0x0][0x37c] ;  /* 0x0000df00ff017b82 */ /* 0x000fe20000000800 */
[----:B------:R-:W0:Y:S07]  /*0010*/  S2R R4, SR_TID.Y ;  /* 0x0000000000047919 */ /* 0x000e2e0000002200 */
[----:B------:R-:W1:Y:S01]  /*0020*/  LDC R6, c[0x0][0x360] ;  /* 0x0000d800ff067b82 */ /* 0x000e620000000800 */
[----:B------:R-:W2:Y:S01]  /*0030*/  LDCU.64 UR8, c[0x0][0x390] ;  /* 0x00007200ff0877ac */ /* 0x000ea20008000a00 */
[----:B------:R-:W-:Y:S01]  /*0040*/  BSSY.RECONVERGENT B0, `(.L_x_0) ;  /* 0x000008c000007945 */ /* 0x000fe20003800200 */
[----:B------:R-:W1:Y:S01]  /*0050*/  S2R R3, SR_TID.X ;  /* 0x0000000000037919 */ /* 0x000e620000002100 */
[----:B------:R-:W3:Y:S04]  /*0060*/  LDCU.64 UR6, c[0x0][0x358] ;  /* 0x00006b00ff0677ac */ /* 0x000ee80008000a00 */
[----:B------:R-:W0:Y:S08]  /*0070*/  S2UR UR5, SR_CTAID.Y ;  /* 0x00000000000579c3 */ /* 0x000e300000002600 */
[----:B------:R-:W0:Y:S08]  /*0080*/  LDC R5, c[0x0][0x364] ;  /* 0x0000d900ff057b82 */ /* 0x000e300000000800 */
[----:B------:R-:W1:Y:S08]  /*0090*/  S2UR UR4, SR_CTAID.X ;  /* 0x00000000000479c3 */ /* 0x000e700000002500 */
[----:B------:R-:W4:Y:S01]  /*00a0*/  LDC R0, c[0x0][0x398] ;  /* 0x0000e600ff007b82 */ /* 0x000f220000000800 */
[----:B0-----:R-:W-:-:S05]  /*00b0*/  IMAD R2, R5, UR5, R4 ;  /* 0x0000000505027c24 */ /* 0x001fca000f8e0204 */
[----:B--2---:R-:W-:Y:S01]  /*00c0*/  ISETP.GE.AND P0, PT, R2, UR9, PT ;  /* 0x0000000902007c0c */ /* 0x004fe2000bf06270 */
[--C-:B-1----:R-:W-:Y:S02]  /*00d0*/  IMAD R7, R6, UR4, R3.reuse ;  /* 0x0000000406077c24 */ /* 0x102fe4000f8e0203 */
[----:B------:R-:W-:-:S03]  /*00e0*/  IMAD R3, R4, R6, R3 ;  /* 0x0000000604037224 */ /* 0x000fc600078e0203 */
[----:B------:R-:W-:-:S04]  /*00f0*/  ISETP.LT.AND P0, PT, R7, UR8, !P0 ;  /* 0x0000000807007c0c */ /* 0x000fc8000c701270 */
[----:B----4-:R-:W-:-:S13]  /*0100*/  ISETP.LT.OR P1, PT, R0, 0x1, !P0 ;  /* 0x000000010000780c */ /* 0x010fda0004721670 */
[----:B---3--:R-:W-:Y:S05]  /*0110*/  @P1 BRA `(.L_x_1) ;  /* 0x0000000400f81947 */ /* 0x008fea0003800000 */
[----:B------:R-:W-:Y:S01]  /*0120*/  ISETP.GE.U32.AND P2, PT, R0, 0x10, PT ;  /* 0x000000100000780c */ /* 0x000fe20003f46070 */
[----:B------:R-:W-:Y:S01]  /*0130*/  IMAD R9, R2, UR8, R7 ;  /* 0x0000000802097c24 */ /* 0x000fe2000f8e0207 */
[----:B------:R-:W-:Y:S01]  /*0140*/  LOP3.LUT R22, R0, 0xf, RZ, 0xc0, !PT ;  /* 0x0000000f00167812 */ /* 0x000fe200078ec0ff */
[----:B------:R-:W-:Y:S02]  /*0150*/  IMAD.MOV.U32 R6, RZ, RZ, RZ ;  /* 0x000000ffff067224 */ /* 0x000fe400078e00ff */
[----:B------:R-:W-:Y:S01]  /*0160*/  IMAD R9, R9, R0, RZ ;  /* 0x0000000009097224 */ /* 0x000fe200078e02ff */
[----:B------:R-:W-:-:S07]  /*0170*/  ISETP.NE.AND P1, PT, R22, RZ, PT ;  /* 0x000000ff1600720c */ /* 0x000fce0003f25270 */
[----:B------:R-:W-:Y:S06]  /*0180*/  @!P2 BRA `(.L_x_2) ;  /* 0x0000000000c4a947 */ /* 0x000fec0003800000 */
[----:B------:R-:W0:Y:S01]  /*0190*/  S2UR UR5, SR_CgaCtaId ;  /* 0x00000000000579c3 */ /* 0x000e220000008800 */
[----:B------:R-:W-:Y:S01]  /*01a0*/  UMOV UR4, 0x400 ;  /* 0x0000040000047882 */ /* 0x000fe20000000000 */
[----:B------:R-:W-:Y:S01]  /*01b0*/  LOP3.LUT R6, R0, 0x7ffffff0, RZ, 0xc0, !PT ;  /* 0x7ffffff000067812 */ /* 0x000fe200078ec0ff */
[----:B------:R-:W-:-:S04]  /*01c0*/  IMAD.MOV.U32 R11, RZ, RZ, R9 ;  /* 0x000000ffff0b7224 */ /* 0x000fc800078e0009 */
[----:B------:R-:W-:Y:S01]  /*01d0*/  IMAD.MOV R8, RZ, RZ, -R6 ;  /* 0x000000ffff087224 */ /* 0x000fe200078e0a06 */
[----:B0-----:R-:W-:-:S06]  /*01e0*/  ULEA UR4, UR5, UR4, 0x18 ;  /* 0x0000000405047291 */ /* 0x001fcc000f8ec0ff */
[----:B------:R-:W-:-:S04]  /*01f0*/  IMAD R10, R3, R0, UR4 ;  /* 0x00000004030a7e24 */ /* 0x000fc8000f8e0200 */
[----:B------:R-:W-:-:S07]  /*0200*/  VIADD R10, R10, 0x7 ;  /* 0x000000070a0a7836 */ /* 0x000fce0000000000 */
.L_x_3:
[----:B------:R-:W0:Y:S01]  /*0210*/  LDC.64 R4, c[0x0][0x380] ;  /* 0x0000e000ff047b82 */ /* 0x000e220000000a00 */
[----:B------:R-:W-:Y:S02]  /*0220*/  SHF.R.S32.HI R12, RZ, 0x1f, R11 ;  /* 0x0000001fff0c7819 */ /* 0x000fe4000001140b */
[----:B0-----:R-:W-:-:S04]  /*0230*/  IADD3 R4, P2, P3, R11, 0x7, R4 ;  /* 0x000000070b047810 */ /* 0x001fc80007b5e004 */
[----:B------:R-:W-:-:S05]  /*0240*/  IADD3.X R5, PT, PT, R12, R5, RZ, P2, P3 ;  /* 0x000000050c057210 */ /* 0x000fca00017e64ff */
[----:B------:R-:W2:Y:S04]  /*0250*/  LDG.E.U8 R13, desc[UR6][R4.64+-0x7] ;  /* 0xfffff906040d7981 */ /* 0x000ea8000c1e1100 */
[----:B------:R-:W3:Y:S04]  /*0260*/  LDG.E.U8 R15, desc[UR6][R4.64+-0x6] ;  /* 0xfffffa06040f7981 */ /* 0x000ee8000c1e1100 */
[----:B------:R-:W4:Y:S04]  /*0270*/  LDG.E.U8 R17, desc[UR6][R4.64+-0x5] ;  /* 0xfffffb0604117981 */ /* 0x000f28000c1e1100 */
[----:B------:R-:W5:Y:S04]  /*0280*/  LDG.E.U8 R19, desc[UR6][R4.64+-0x4] ;  /* 0xfffffc0604137981 */ /* 0x000f68000c1e1100 */
        /* <DEDUP_REMOVED lines=11> */
[----:B--2---:R0:W-:Y:S04]  /*0340*/  STS.U8 [R10+-0x7], R13 ;  /* 0xfffff90d0a007388 */ /* 0x0041e80000000000 */
[----:B0-----:R-:W2:Y:S01]  /*0350*/  LDG.E.U8 R13, desc[UR6][R4.64+0x6] ;  /* 0x00000606040d7981 */ /* 0x001ea2000c1e1100 */
[----:B------:R-:W-:-:S05]  /*0360*/  VIADD R8, R8, 0x10 ;  /* 0x0000001008087836 */ /* 0x000fca0000000000 */
[----:B------:R-:W-:Y:S01]  /*0370*/  ISETP.NE.AND P2, PT, R8, RZ, PT ;  /* 0x000000ff0800720c */ /* 0x000fe20003f45270 */
[----:B---3--:R-:W-:Y:S01]  /*0380*/  STS.U8 [R10+-0x6], R15 ;  /* 0xfffffa0f0a007388 */ /* 0x008fe20000000000 */
[----:B------:R-:W-:-:S03]  /*0390*/  VIADD R11, R11, 0x10 ;  /* 0x000000100b0b7836 */ /* 0x000fc60000000000 */
[----:B----4-:R-:W-:Y:S04]  /*03a0*/  STS.U8 [R10+-0x5], R17 ;  /* 0xfffffb110a007388 */ /* 0x010fe80000000000 */
[----:B-----5:R-:W-:Y:S04]  /*03b0*/  STS.U8 [R10+-0x4], R19 ;  /* 0xfffffc130a007388 */ /* 0x020fe80000000000 */
[----:B------:R-:W-:Y:S04]  /*03c0*/  STS.U8 [R10+-0x3], R21 ;  /* 0xfffffd150a007388 */ /* 0x000fe80000000000 */
[----:B------:R-:W-:Y:S04]  /*03d0*/  STS.U8 [R10+-0x2], R23 ;  /* 0xfffffe170a007388 */ /* 0x000fe80000000000 */
[----:B------:R-:W-:Y:S04]  /*03e0*/  STS.U8 [R10+-0x1], R25 ;  /* 0xffffff190a007388 */ /* 0x000fe80000000000 */
[----:B------:R-:W-:Y:S04]  /*03f0*/  STS.U8 [R10], R27 ;  /* 0x0000001b0a007388 */ /* 0x000fe80000000000 */
[----:B------:R-:W-:Y:S04]  /*0400*/  STS.U8 [R10+0x1], R29 ;  /* 0x0000011d0a007388 */ /* 0x000fe80000000000 */
[----:B------:R-:W-:Y:S04]  /*0410*/  STS.U8 [R10+0x2], R12 ;  /* 0x0000020c0a007388 */ /* 0x000fe80000000000 */
[----:B------:R-:W-:Y:S04]  /*0420*/  STS.U8 [R10+0x3], R14 ;  /* 0x0000030e0a007388 */ /* 0x000fe80000000000 */
[----:B------:R-:W-:Y:S04]  /*0430*/  STS.U8 [R10+0x4], R16 ;  /* 0x000004100a007388 */ /* 0x000fe80000000000 */
[----:B------:R-:W-:Y:S04]  /*0440*/  STS.U8 [R10+0x5], R18 ;  /* 0x000005120a007388 */ /* 0x000fe80000000000 */
[----:B------:R-:W-:Y:S04]  /*0450*/  STS.U8 [R10+0x7], R20 ;  /* 0x000007140a007388 */ /* 0x000fe80000000000 */
[----:B------:R-:W-:Y:S04]  /*0460*/  STS.U8 [R10+0x8], R24 ;  /* 0x000008180a007388 */ /* 0x000fe80000000000 */
[----:B--2---:R0:W-:Y:S02]  /*0470*/  STS.U8 [R10+0x6], R13 ;  /* 0x0000060d0a007388 */ /* 0x0041e40000000000 */
[----:B0-----:R-:W-:Y:S01]  /*0480*/  VIADD R10, R10, 0x10 ;  /* 0x000000100a0a7836 */ /* 0x001fe20000000000 */
[----:B------:R-:W-:Y:S06]  /*0490*/  @P2 BRA `(.L_x_3) ;  /* 0xfffffffc005c2947 */ /* 0x000fec000383ffff */
.L_x_2:
[----:B------:R-:W-:Y:S05]  /*04a0*/  @!P1 BRA `(.L_x_1) ;  /* 0x0000000400149947 */ /* 0x000fea0003800000 */
[----:B------:R-:W-:Y:S02]  /*04b0*/  ISETP.GE.U32.AND P1, PT, R22, 0x8, PT ;  /* 0x000000081600780c */ /* 0x000fe40003f26070 */
[----:B------:R-:W-:-:S04]  /*04c0*/  LOP3.LUT R13, R0, 0x7, RZ, 0xc0, !PT ;  /* 0x00000007000d7812 */ /* 0x000fc800078ec0ff */
[----:B------:R-:W-:-:S07]  /*04d0*/  ISETP.NE.AND P2, PT, R13, RZ, PT ;  /* 0x000000ff0d00720c */ /* 0x000fce0003f45270 */
[----:B------:R-:W-:Y:S06]  /*04e0*/  @!P1 BRA `(.L_x_4) ;  /* 0x0000000000649947 */ /* 0x000fec0003800000 */
[----:B------:R-:W0:Y:S01]  /*04f0*/  LDCU.64 UR4, c[0x0][0x380] ;  /* 0x00007000ff0477ac */ /* 0x000e220008000a00 */
[----:B------:R-:W-:-:S05]  /*0500*/  IMAD.IADD R5, R9, 0x1, R6 ;  /* 0x0000000109057824 */ /* 0x000fca00078e0206 */
[----:B0-----:R-:W-:-:S04]  /*0510*/  IADD3 R4, P1, PT, R5, UR4, RZ ;  /* 0x0000000405047c10 */ /* 0x001fc8000ff3e0ff */
[----:B------:R-:W-:-:S05]  /*0520*/  LEA.HI.X.SX32 R5, R5, UR5, 0x1, P1 ;  /* 0x0000000505057c11 */ /* 0x000fca00088f0eff */
[----:B------:R-:W2:Y:S04]  /*0530*/  LDG.E.U8 R8, desc[UR6][R4.64] ;  /* 0x0000000604087981 */ /* 0x000ea8000c1e1100 */
[----:B------:R-:W3:Y:S04]  /*0540*/  LDG.E.U8 R10, desc[UR6][R4.64+0x1] ;  /* 0x00000106040a7981 */ /* 0x000ee8000c1e1100 */
[----:B------:R-:W4:Y:S04]  /*0550*/  LDG.E.U8 R12, desc[UR6][R4.64+0x2] ;  /* 0x00000206040c7981 */ /* 0x000f28000c1e1100 */
[----:B------:R-:W5:Y:S04]  /*0560*/  LDG.E.U8 R14, desc[UR6][R4.64+0x3] ;  /* 0x00000306040e7981 */ /* 0x000f68000c1e1100 */
[----:B------:R-:W5:Y:S04]  /*0570*/  LDG.E.U8 R16, desc[UR6][R4.64+0x4] ;  /* 0x0000040604107981 */ /* 0x000f68000c1e1100 */
[----:B------:R-:W5:Y:S04]  /*0580*/  LDG.E.U8 R18, desc[UR6][R4.64+0x5] ;  /* 0x0000050604127981 */ /* 0x000f68000c1e1100 */
[----:B------:R-:W5:Y:S04]  /*0590*/  LDG.E.U8 R20, desc[UR6][R4.64+0x6] ;  /* 0x0000060604147981 */ /* 0x000f68000c1e1100 */
[----:B------:R-:W5:Y:S01]  /*05a0*/  LDG.E.U8 R22, desc[UR6][R4.64+0x7] ;  /* 0x0000070604167981 */ /* 0x000f62000c1e1100 */
[----:B------:R-:W0:Y:S01]  /*05b0*/  S2UR UR5, SR_CgaCtaId ;  /* 0x00000000000579c3 */ /* 0x000e220000008800 */
[----:B------:R-:W-:Y:S01]  /*05c0*/  UMOV UR4, 0x400 ;  /* 0x0000040000047882 */ /* 0x000fe20000000000 */
[----:B------:R-:W-:-:S02]  /*05d0*/  IMAD R11, R3, R0, R6 ;  /* 0x00000000030b7224 */ /* 0x000fc400078e0206 */
[----:B------:R-:W-:Y:S01]  /*05e0*/  VIADD R6, R6, 0x8 ;  /* 0x0000000806067836 */ /* 0x000fe20000000000 */
[----:B0-----:R-:W-:-:S09]  /*05f0*/  ULEA UR4, UR5, UR4, 0x18 ;  /* 0x0000000405047291 */ /* 0x001fd2000f8ec0ff */
[----:B--2---:R0:W-:Y:S04]  /*0600*/  STS.U8 [R11+UR4], R8 ;  /* 0x000000080b007988 */ /* 0x0041e80008000004 */
[----:B---3--:R0:W-:Y:S04]  /*0610*/  STS.U8 [R11+UR4+0x1], R10 ;  /* 0x0000010a0b007988 */ /* 0x0081e80008000004 */
[----:B----4-:R0:W-:Y:S04]  /*0620*/  STS.U8 [R11+UR4+0x2], R12 ;  /* 0x0000020c0b007988 */ /* 0x0101e80008000004 */
[----:B-----5:R0:W-:Y:S04]  /*0630*/  STS.U8 [R11+UR4+0x3], R14 ;  /* 0x0000030e0b007988 */ /* 0x0201e80008000004 */
[----:B------:R0:W-:Y:S04]  /*0640*/  STS.U8 [R11+UR4+0x4], R16 ;  /* 0x000004100b007988 */ /* 0x0001e80008000004 */
[----:B------:R0:W-:Y:S04]  /*0650*/  STS.U8 [R11+UR4+0x5], R18 ;  /* 0x000005120b007988 */ /* 0x0001e80008000004 */
[----:B------:R0:W-:Y:S04]  /*0660*/  STS.U8 [R11+UR4+0x6], R20 ;  /* 0x000006140b007988 */ /* 0x0001e80008000004 */
[----:B------:R0:W-:Y:S02]  /*0670*/  STS.U8 [R11+UR4+0x7], R22 ;  /* 0x000007160b007988 */ /* 0x0001e40008000004 */
.L_x_4:
[----:B------:R-:W-:Y:S05]  /*0680*/  @!P2 BRA `(.L_x_1) ;  /* 0x00000000009ca947 */ /* 0x000fea0003800000 */
[----:B------:R-:W-:Y:S02]  /*0690*/  ISETP.GE.U32.AND P1, PT, R13, 0x4, PT ;  /* 0x000000040d00780c */ /* 0x000fe40003f26070 */
[----:B0-----:R-:W-:-:S04]  /*06a0*/  LOP3.LUT R8, R0, 0x3, RZ, 0xc0, !PT ;  /* 0x0000000300087812 */ /* 0x001fc800078ec0ff */
        /* <DEDUP_REMOVED lines=18> */
[----:B-----5:R0:W-:Y:S02]  /*07d0*/  STS.U8 [R11+UR4+0x3], R16 ;  /* 0x000003100b007988 */ /* 0x0201e40008000004 */
.L_x_5:
[----:B------:R-:W-:Y:S05]  /*07e0*/  @!P2 BRA `(.L_x_1) ;  /* 0x000000000044a947 */ /* 0x000fea0003800000 */
[----:B------:R-:W1:Y:S01]  /*07f0*/  S2UR UR5, SR_CgaCtaId ;  /* 0x00000000000579c3 */ /* 0x000e620000008800 */
[----:B------:R-:W-:Y:S01]  /*0800*/  UMOV UR4, 0x400 ;  /* 0x0000040000047882 */ /* 0x000fe20000000000 */
[--C-:B------:R-:W-:Y:S01]  /*0810*/  IMAD R4, R3, R0, R6.reuse ;  /* 0x0000000003047224 */ /* 0x100fe200078e0206 */
[----:B------:R-:W2:Y:S01]  /*0820*/  LDCU.64 UR10, c[0x0][0x380] ;  /* 0x00007000ff0a77ac */ /* 0x000ea20008000a00 */
[----:B------:R-:W-:Y:S02]  /*0830*/  IMAD.IADD R9, R9, 0x1, R6 ;  /* 0x0000000109097824 */ /* 0x000fe400078e0206 */
[----:B------:R-:W-:Y:S01]  /*0840*/  IMAD.MOV R8, RZ, RZ, -R8 ;  /* 0x000000ffff087224 */ /* 0x000fe200078e0a08 */
[----:B-1----:R-:W-:-:S06]  /*0850*/  ULEA UR4, UR5, UR4, 0x18 ;  /* 0x0000000405047291 */ /* 0x002fcc000f8ec0ff */
[----:B--2---:R-:W-:-:S07]  /*0860*/  VIADD R6, R4, UR4 ;  /* 0x0000000404067c36 */ /* 0x004fce0008000000 */
.L_x_6:
[----:B------:R-:W-:-:S04]  /*0870*/  IADD3 R4, P1, PT, R9, UR10, RZ ;  /* 0x0000000a09047c10 */ /* 0x000fc8000ff3e0ff */
[----:B------:R-:W-:-:S06]  /*0880*/  LEA.HI.X.SX32 R5, R9, UR11, 0x1, P1 ;  /* 0x0000000b09057c11 */ /* 0x000fcc00088f0eff */
[----:B------:R-:W2:Y:S01]  /*0890*/  LDG.E.U8 R5, desc[UR6][R4.64] ;  /* 0x0000000604057981 */ /* 0x000ea2000c1e1100 */
[----:B------:R-:W-:Y:S02]  /*08a0*/  VIADD R8, R8, 0x1 ;  /* 0x0000000108087836 */ /* 0x000fe40000000000 */
[----:B------:R-:W-:-:S03]  /*08b0*/  VIADD R9, R9, 0x1 ;  /* 0x0000000109097836 */ /* 0x000fc60000000000 */
[----:B------:R-:W-:Y:S01]  /*08c0*/  ISETP.NE.AND P1, PT, R8, RZ, PT ;  /* 0x000000ff0800720c */ /* 0x000fe20003f25270 */
[----:B--2---:R1:W-:Y:S02]  /*08d0*/  STS.U8 [R6], R5 ;  /* 0x0000000506007388 */ /* 0x0043e40000000000 */
[----:B-1----:R-:W-:-:S10]  /*08e0*/  VIADD R6, R6, 0x1 ;  /* 0x0000000106067836 */ /* 0x002fd40000000000 */
[----:B------:R-:W-:Y:S05]  /*08f0*/  @P1 BRA `(.L_x_6) ;  /* 0xfffffffc00dc1947 */ /* 0x000fea000383ffff */
.L_x_1:
[----:B------:R-:W-:Y:S05]  /*0900*/  BSYNC.RECONVERGENT B0 ;  /* 0x0000000000007941 */ /* 0x000fea0003800200 */
.L_x_0:
[----:B------:R-:W-:Y:S06]  /*0910*/  BAR.SYNC.DEFER_BLOCKING 0x0 ;  /* 0x0000000000007b1d */ /* 0x000fec0000010000 */
[----:B------:R-:W-:Y:S05]  /*0920*/  @!P0 EXIT ;  /* 0x000000000000894d */ /* 0x000fea0003800000 */
[----:B------:R-:W-:-:S13]  /*0930*/  ISETP.GE.AND P0, PT, R0, 0x1, PT ;  /* 0x000000010000780c */ /* 0x000fda0003f06270 */
[----:B------:R-:W-:Y:S05]  /*0940*/  @!P0 EXIT ;  /* 0x000000000000894d */ /* 0x000fea0003800000 */
[C---:B------:R-:W-:Y:S02]  /*0950*/  ISETP.GE.U32.AND P1, PT, R0.reuse, 0x8, PT ;  /* 0x000000080000780c */ /* 0x040fe40003f26070 */
[----:B------:R-:W-:Y:S02]  /*0960*/  LOP3.LUT R7, RZ, R7, RZ, 0x33, !PT ;  /* 0x00000007ff077212 */ /* 0x000fe400078e33ff */
[----:B0-----:R-:W-:-:S03]  /*0970*/  LOP3.LUT R14, R0, 0x7, RZ, 0xc0, !PT ;  /* 0x00000007000e7812 */ /* 0x001fc600078ec0ff */
[----:B------:R-:W-:Y:S01]  /*0980*/  VIADD R7, R7, UR8 ;  /* 0x0000000807077c36 */ /* 0x000fe20008000000 */
[----:B------:R-:W-:-:S03]  /*0990*/  ISETP.NE.AND P0, PT, R14, RZ, PT ;  /* 0x000000ff0e00720c */ /* 0x000fc60003f05270 */
[----:B------:R-:W-:Y:S02]  /*09a0*/  IMAD R7, R2, UR8, R7 ;  /* 0x0000000802077c24 */ /* 0x000fe4000f8e0207 */
[----:B------:R-:W-:Y:S02]  /*09b0*/  IMAD.MOV.U32 R2, RZ, RZ, RZ ;  /* 0x000000ffff027224 */ /* 0x000fe400078e00ff */
[----:B------:R-:W-:Y:S01]  /*09c0*/  IMAD R9, R7, R0, RZ ;  /* 0x0000000007097224 */ /* 0x000fe200078e02ff */
[----:B------:R-:W-:Y:S06]  /*09d0*/  @!P1 BRA `(.L_x_7) ;  /* 0x0000000000849947 */ /* 0x000fec0003800000 */
[----:B------:R-:W0:Y:S01]  /*09e0*/  S2UR UR5, SR_CgaCtaId ;  /* 0x00000000000579c3 */ /* 0x000e220000008800 */
[----:B------:R-:W-:Y:S01]  /*09f0*/  UMOV UR4, 0x400 ;  /* 0x0000040000047882 */ /* 0x000fe20000000000 */
[----:B------:R-:W-:Y:S01]  /*0a00*/  LOP3.LUT R2, R0, 0x7ffffff8, RZ, 0xc0, !PT ;  /* 0x7ffffff800027812 */ /* 0x000fe200078ec0ff */
[----:B------:R-:W-:-:S04]  /*0a10*/  IMAD.MOV.U32 R11, RZ, RZ, R9 ;  /* 0x000000ffff0b7224 */ /* 0x000fc800078e0009 */
[----:B------:R-:W-:Y:S01]  /*0a20*/  IMAD.MOV R8, RZ, RZ, -R2 ;  /* 0x000000ffff087224 */ /* 0x000fe200078e0a02 */
[----:B------:R-:W1:Y:S01]  /*0a30*/  LDC.64 R4, c[0x0][0x388] ;  /* 0x0000e200ff047b82 */ /* 0x000e620000000a00 */
[----:B0-----:R-:W-:-:S06]  /*0a40*/  ULEA UR4, UR5, UR4, 0x18 ;  /* 0x0000000405047291 */ /* 0x001fcc000f8ec0ff */
[----:B------:R-:W-:-:S04]  /*0a50*/  IMAD R10, R3, R0, UR4 ;  /* 0x00000004030a7e24 */ /* 0x000fc8000f8e0200 */
[----:B------:R-:W-:-:S07]  /*0a60*/  VIADD R10, R10, 0x3 ;  /* 0x000000030a0a7836 */ /* 0x000fce0000000000 */
.L_x_8:
[----:B0-----:R-:W0:Y:S01]  /*0a70*/  LDS.U8 R13, [R10+-0x3] ;  /* 0xfffffd000a0d7984 */ /* 0x001e220000000000 */
[----:B------:R-:W-:Y:S01]  /*0a80*/  SHF.R.S32.HI R12, RZ, 0x1f, R11 ;  /* 0x0000001fff0c7819 */ /* 0x000fe2000001140b */
[----:B------:R-:W-:Y:S01]  /*0a90*/  VIADD R8, R8, 0x8 ;  /* 0x0000000808087836 */ /* 0x000fe20000000000 */
[C---:B-1----:R-:W-:Y:S01]  /*0aa0*/  IADD3 R6, P1, P2, R11.reuse, 0x3, R4 ;  /* 0x000000030b067810 */ /* 0x042fe20007a3e004 */
[----:B------:R-:W1:Y:S01]  /*0ab0*/  LDS.U8 R15, [R10+-0x2] ;  /* 0xfffffe000a0f7984 */ /* 0x000e620000000000 */
[----:B------:R-:W-:Y:S02]  /*0ac0*/  VIADD R11, R11, 0x8 ;  /* 0x000000080b0b7836 */ /* 0x000fe40000000000 */
[----:B------:R-:W-:Y:S01]  /*0ad0*/  IADD3.X R7, PT, PT, R12, R5, RZ, P1, P2 ;  /* 0x000000050c077210 */ /* 0x000fe20000fe44ff */
[----:B------:R-:W2:Y:S01]  /*0ae0*/  LDS.U8 R17, [R10+-0x1] ;  /* 0xffffff000a117984 */ /* 0x000ea20000000000 */
[----:B------:R-:W-:-:S03]  /*0af0*/  ISETP.NE.AND P1, PT, R8, RZ, PT ;  /* 0x000000ff0800720c */ /* 0x000fc60003f25270 */
[----:B------:R-:W3:Y:S04]  /*0b00*/  LDS.U8 R19, [R10] ;  /* 0x000000000a137984 */ /* 0x000ee80000000000 */
[----:B------:R-:W4:Y:S04]  /*0b10*/  LDS.U8 R21, [R10+0x1] ;  /* 0x000001000a157984 */ /* 0x000f280000000000 */
[----:B------:R-:W5:Y:S04]  /*0b20*/  LDS.U8 R23, [R10+0x2] ;  /* 0x000002000a177984 */ /* 0x000f680000000000 */
[----:B------:R-:W5:Y:S04]  /*0b30*/  LDS.U8 R25, [R10+0x3] ;  /* 0x000003000a197984 */ /* 0x000f680000000000 */
[----:B------:R0:W5:Y:S02]  /*0b40*/  LDS.U8 R27, [R10+0x4] ;  /* 0x000004000a1b7984 */ /* 0x0001640000000000 */
[----:B0-----:R-:W-:-:S02]  /*0b50*/  VIADD R10, R10, 0x8 ;  /* 0x000000080a0a7836 */ /* 0x001fc40000000000 */
[----:B------:R0:W-:Y:S04]  /*0b60*/  STG.E.U8 desc[UR6][R6.64+-0x3], R13 ;  /* 0xfffffd0d06007986 */ /* 0x0001e8000c101106 */
[----:B-1----:R0:W-:Y:S04]  /*0b70*/  STG.E.U8 desc[UR6][R6.64+-0x2], R15 ;  /* 0xfffffe0f06007986 */ /* 0x0021e8000c101106 */
[----:B--2---:R0:W-:Y:S04]  /*0b80*/  STG.E.U8 desc[UR6][R6.64+-0x1], R17 ;  /* 0xffffff1106007986 */ /* 0x0041e8000c101106 */
[----:B---3--:R0:W-:Y:S04]  /*0b90*/  STG.E.U8 desc[UR6][R6.64], R19 ;  /* 0x0000001306007986 */ /* 0x0081e8000c101106 */
[----:B----4-:R0:W-:Y:S04]  /*0ba0*/  STG.E.U8 desc[UR6][R6.64+0x1], R21 ;  /* 0x0000011506007986 */ /* 0x0101e8000c101106 */
[----:B-----5:R0:W-:Y:S04]  /*0bb0*/  STG.E.U8 desc[UR6][R6.64+0x2], R23 ;  /* 0x0000021706007986 */ /* 0x0201e8000c101106 */
[----:B------:R0:W-:Y:S04]  /*0bc0*/  STG.E.U8 desc[UR6][R6.64+0x3], R25 ;  /* 0x0000031906007986 */ /* 0x0001e8000c101106 */
[----:B------:R0:W-:Y:S01]  /*0bd0*/  STG.E.U8 desc[UR6][R6.64+0x4], R27 ;  /* 0x0000041b06007986 */ /* 0x0001e2000c101106 */
[----:B------:R-:W-:Y:S05]  /*0be0*/  @P1 BRA `(.L_x_8) ;  /* 0xfffffffc00a01947 */ /* 0x000fea000383ffff */
.L_x_7:
[----:B------:R-:W-:Y:S05]  /*0bf0*/  @!P0 EXIT ;  /* 0x000000000000894d */ /* 0x000fea0003800000 */
[----:B------:R-:W-:Y:S02]  /*0c00*/  ISETP.GE.U32.AND P0, PT, R14, 0x4, PT ;  /* 0x000000040e00780c */ /* 0x000fe40003f06070 */
[----:B------:R-:W-:-:S04]  /*0c10*/  LOP3.LUT R8, R0, 0x3, RZ, 0xc0, !PT ;  /* 0x0000000300087812 */ /* 0x000fc800078ec0ff */
[----:B------:R-:W-:-:S07]  /*0c20*/  ISETP.NE.AND P1, PT, R8, RZ, PT ;  /* 0x000000ff0800720c */ /* 0x000fce0003f25270 */
[----:B------:R-:W-:Y:S06]  /*0c30*/  @!P0 BRA `(.L_x_9) ;  /* 0x0000000000448947 */ /* 0x000fec0003800000 */
[----:B------:R-:W1:Y:S01]  /*0c40*/  S2UR UR5, SR_CgaCtaId ;  /* 0x00000000000579c3 */ /* 0x000e620000008800 */
[----:B------:R-:W-:Y:S01]  /*0c50*/  UMOV UR4, 0x400 ;  /* 0x0000040000047882 */ /* 0x000fe20000000000 */
[--C-:B0-----:R-:W-:Y:S02]  /*0c60*/  IMAD R6, R3, R0, R2.reuse ;  /* 0x0000000003067224 */ /* 0x101fe400078e0202 */
[----:B------:R-:W-:Y:S02]  /*0c70*/  IMAD.IADD R5, R9, 0x1, R2 ;  /* 0x0000000109057824 */ /* 0x000fe400078e0202 */
[----:B------:R-:W-:Y:S01]  /*0c80*/  VIADD R2, R2, 0x4 ;  /* 0x0000000402027836 */ /* 0x000fe20000000000 */
[----:B-1----:R-:W-:-:S09]  /*0c90*/  ULEA UR4, UR5, UR4, 0x18 ;  /* 0x0000000405047291 */ /* 0x002fd2000f8ec0ff */
[----:B------:R-:W0:Y:S04]  /*0ca0*/  LDS.U8 R7, [R6+UR4] ;  /* 0x0000000406077984 */ /* 0x000e280008000000 */
[----:B------:R-:W1:Y:S04]  /*0cb0*/  LDS.U8 R11, [R6+UR4+0x1] ;  /* 0x00000104060b7984 */ /* 0x000e680008000000 */
[----:B------:R-:W2:Y:S04]  /*0cc0*/  LDS.U8 R13, [R6+UR4+0x2] ;  /* 0x00000204060d7984 */ /* 0x000ea80008000000 */
[----:B------:R-:W3:Y:S01]  /*0cd0*/  LDS.U8 R15, [R6+UR4+0x3] ;  /* 0x00000304060f7984 */ /* 0x000ee20008000000 */
[----:B------:R-:W4:Y:S02]  /*0ce0*/  LDCU.64 UR4, c[0x0][0x388] ;  /* 0x00007100ff0477ac */ /* 0x000f240008000a00 */
[----:B----4-:R-:W-:-:S04]  /*0cf0*/  IADD3 R4, P0, PT, R5, UR4, RZ ;  /* 0x0000000405047c10 */ /* 0x010fc8000ff1e0ff */
[----:B------:R-:W-:-:S05]  /*0d00*/  LEA.HI.X.SX32 R5, R5, UR5, 0x1, P0 ;  /* 0x0000000505057c11 */ /* 0x000fca00080f0eff */
[----:B0-----:R4:W-:Y:S04]  /*0d10*/  STG.E.U8 desc[UR6][R4.64], R7 ;  /* 0x0000000704007986 */ /* 0x0019e8000c101106 */
[----:B-1----:R4:W-:Y:S04]  /*0d20*/  STG.E.U8 desc[UR6][R4.64+0x1], R11 ;  /* 0x0000010b04007986 */ /* 0x0029e8000c101106 */
[----:B--2---:R4:W-:Y:S04]  /*0d30*/  STG.E.U8 desc[UR6][R4.64+0x2], R13 ;  /* 0x0000020d04007986 */ /* 0x0049e8000c101106 */
[----:B---3--:R4:W-:Y:S02]  /*0d40*/  STG.E.U8 desc[UR6][R4.64+0x3], R15 ;  /* 0x0000030f04007986 */ /* 0x0089e4000c101106 */
.L_x_9:
[----:B------:R-:W-:Y:S05]  /*0d50*/  @!P1 EXIT ;  /* 0x000000000000994d */ /* 0x000fea0003800000 */
[----:B------:R-:W-:Y:S02]  /*0d60*/  ISETP.NE.AND P0, PT, R8, 0x1, PT ;  /* 0x000000010800780c */ /* 0x000fe40003f05270 */
[----:B----4-:R-:W-:-:S04]  /*0d70*/  LOP3.LUT R4, R0, 0x1, RZ, 0xc0, !PT ;  /* 0x0000000100047812 */ /* 0x010fc800078ec0ff */
[----:B------:R-:W-:-:S07]  /*0d80*/  ISETP.NE.U32.AND P1, PT, R4, 0x1, PT ;  /* 0x000000010400780c */ /* 0x000fce0003f25070 */
        /* <DEDUP_REMOVED lines=8> */
[----:B------:R-:W1:Y:S01]  /*0e10*/  LDS.U8 R11, [R6+UR4+0x1] ;  /* 0x00000104060b7984 */ /* 0x000e620008000000 */
[----:B------:R-:W2:Y:S02]  /*0e20*/  LDCU.64 UR4, c[0x0][0x388] ;  /* 0x00007100ff0477ac */ /* 0x000ea40008000a00 */
[----:B--2---:R-:W-:-:S04]  /*0e30*/  IADD3 R4, P0, PT, R5, UR4, RZ ;  /* 0x0000000405047c10 */ /* 0x004fc8000ff1e0ff */
[----:B------:R-:W-:-:S05]  /*0e40*/  LEA.HI.X.SX32 R5, R5, UR5, 0x1, P0 ;  /* 0x0000000505057c11 */ /* 0x000fca00080f0eff */
[----:B0-----:R2:W-:Y:S04]  /*0e50*/  STG.E.U8 desc[UR6][R4.64], R7 ;  /* 0x0000000704007986 */ /* 0x0015e8000c101106 */
[----:B-1----:R2:W-:Y:S02]  /*0e60*/  STG.E.U8 desc[UR6][R4.64+0x1], R11 ;  /* 0x0000010b04007986 */ /* 0x0025e4000c101106 */
.L_x_10:
[----:B------:R-:W-:Y:S05]  /*0e70*/  @P1 EXIT ;  /* 0x000000000000194d */ /* 0x000fea0003800000 */
[----:B------:R-:W1:Y:S01]  /*0e80*/  S2UR UR5, SR_CgaCtaId ;  /* 0x00000000000579c3 */ /* 0x000e620000008800 */
[----:B------:R-:W-:Y:S01]  /*0e90*/  UMOV UR4, 0x400 ;  /* 0x0000040000047882 */ /* 0x000fe20000000000 */
[--C-:B------:R-:W-:Y:S02]  /*0ea0*/  IMAD R0, R3, R0, R2.reuse ;  /* 0x0000000003007224 */ /* 0x100fe400078e0202 */
[----:B------:R-:W-:Y:S01]  /*0eb0*/  IMAD.IADD R9, R9, 0x1, R2 ;  /* 0x0000000109097824 */ /* 0x000fe200078e0202 */
[----:B-1----:R-:W-:-:S09]  /*0ec0*/  ULEA UR4, UR5, UR4, 0x18 ;  /* 0x0000000405047291 */ /* 0x002fd2000f8ec0ff */
[----:B--2---:R-:W1:Y:S02]  /*0ed0*/  LDS.U8 R5, [R0+UR4] ;  /* 0x0000000400057984 */ /* 0x004e640008000000 */
[----:B------:R-:W2:Y:S02]  /*0ee0*/  LDCU.64 UR4, c[0x0][0x388] ;  /* 0x00007100ff0477ac */ /* 0x000ea40008000a00 */
[----:B--2---:R-:W-:-:S04]  /*0ef0*/  IADD3 R2, P0, PT, R9, UR4, RZ ;  /* 0x0000000409027c10 */ /* 0x004fc8000ff1e0ff */
[----:B------:R-:W-:-:S05]  /*0f00*/  LEA.HI.X.SX32 R3, R9, UR5, 0x1, P0 ;  /* 0x0000000509037c11 */ /* 0x000fca00080f0eff */
[----:B-1----:R-:W-:Y:S01]  /*0f10*/  STG.E.U8 desc[UR6][R2.64], R5 ;  /* 0x0000000502007986 */ /* 0x002fe2000c101106 */
[----:B------:R-:W-:Y:S05]  /*0f20*/  EXIT ;  /* 0x000000000000794d */ /* 0x000fea0003800000 */
.L_x_11:
[----:B------:R-:W-:-:S00]  /*0f30*/  BRA `(.L_x_11) ;  /* 0xfffffffc00fc7947 */ /* 0x000fc0000383ffff */
[----:B------:R-:W-:-:S00]  /*0f40*/  NOP ;  /* 0x0000000000007918 */ /* 0x000fc00000000000 */
        /* <DEDUP_REMOVED lines=11> */
.L_x_12:


//--------------------- .nv.shared.horizontal_flip_kernel_shared --------------------------
	.section	.nv.shared.horizontal_flip_kernel_shared,"aw",@nobits
	.sectionflags	@""
	.align	16
	.zero		1024


//--------------------- .nv.shared.reserved.0     --------------------------
	.section	.nv.shared.reserved.0,"aw",@nobits
	.weak		__nv_reservedSMEM_offset_0_alias
	.size		__nv_reservedSMEM_offset_0_alias, 0, 64
	.other		__nv_reservedSMEM_offset_0_alias,@"STO_CUDA_RESERVED_SHARED STV_DEFAULT"
__nv_reservedSMEM_offset_0_alias:
	.zero		0
	.zero		64


//--------------------- .nv.constant0.horizontal_flip_kernel_shared --------------------------
	.section	.nv.constant0.horizontal_flip_kernel_shared,"a",@progbits
	.sectionflags	@""
	.align	4
.nv.constant0.horizontal_flip_kernel_shared:
	.zero		924


//--------------------- SYMBOLS --------------------------

	.type		.nv.reservedSmem.offset0,@object
	.size		.nv.reservedSmem.offset0,0x4
	.type		.nv.reservedSmem.cap,@object
	.size		.nv.reservedSmem.cap,0x4
